	.headerflags	@"EF_CUDA_TEXMODE_UNIFIED EF_CUDA_64BIT_ADDRESS EF_CUDA_ACCELERATORS EF_CUDA_SM90 EF_CUDA_VIRTUAL_SM(EF_CUDA_SM90)"
	.elftype	@"ET_EXEC"


//--------------------- .nv.info                  --------------------------
	.section	.nv.info,"",@"SHT_CUDA_INFO"
	.align	4


	//----- nvinfo : EIATTR_REGCOUNT
	.align		4
        /*0000*/ 	.byte	0x04, 0x2f
        /*0002*/ 	.short	(.L_3 - .L_2)
	.align		4
.L_2:
        /*0004*/ 	.word	index@(triton_poi_fused__native_batch_norm_legit_no_training_convolution_leaky_relu_2)
        /*0008*/ 	.word	0x00000020


	//----- nvinfo : EIATTR_MIN_STACK_SIZE
	.align		4
.L_3:
        /*000c*/ 	.byte	0x04, 0x12
        /*000e*/ 	.short	(.L_5 - .L_4)
	.align		4
.L_4:
        /*0010*/ 	.word	index@(triton_poi_fused__native_batch_norm_legit_no_training_convolution_leaky_relu_2)
        /*0014*/ 	.word	0x00000000


	//----- nvinfo : EIATTR_FRAME_SIZE
	.align		4
.L_5:
        /*0018*/ 	.byte	0x04, 0x11
        /*001a*/ 	.short	(.L_7 - .L_6)
	.align		4
.L_6:
        /*001c*/ 	.word	index@(triton_poi_fused__native_batch_norm_legit_no_training_convolution_leaky_relu_2)
        /*0020*/ 	.word	0x00000000


	//----- nvinfo : EIATTR_MIN_STACK_SIZE
	.align		4
.L_7:
        /*0024*/ 	.byte	0x04, 0x12
        /*0026*/ 	.short	(.L_9 - .L_8)
	.align		4
.L_8:
        /*0028*/ 	.word	index@(triton_poi_fused__native_batch_norm_legit_no_training_convolution_leaky_relu_2)
        /*002c*/ 	.word	0x00000000
.L_9:


//--------------------- .nv.info.triton_poi_fused__native_batch_norm_legit_no_training_convolution_leaky_relu_2 --------------------------
	.section	.nv.info.triton_poi_fused__native_batch_norm_legit_no_training_convolution_leaky_relu_2,"",@"SHT_CUDA_INFO"
	.sectionflags	@""
	.align	4


	//----- nvinfo : EIATTR_CUDA_API_VERSION
	.align		4
        /*0000*/ 	.byte	0x04, 0x37
        /*0002*/ 	.short	(.L_11 - .L_10)
.L_10:
        /*0004*/ 	.word	0x0000007c


	//----- nvinfo : EIATTR_KPARAM_INFO
	.align		4
.L_11:
        /*0008*/ 	.byte	0x04, 0x17
        /*000a*/ 	.short	(.L_13 - .L_12)
.L_12:
        /*000c*/ 	.word	0x00000000
        /*0010*/ 	.short	0x0007
        /*0012*/ 	.short	0x0038
        /*0014*/ 	.byte	0x00, 0xf0, 0x11, 0x00


	//----- nvinfo : EIATTR_KPARAM_INFO
	.align		4
.L_13:
        /*0018*/ 	.byte	0x04, 0x17
        /*001a*/ 	.short	(.L_15 - .L_14)
.L_14:
        /*001c*/ 	.word	0x00000000
        /*0020*/ 	.short	0x0006
        /*0022*/ 	.short	0x0030
        /*0024*/ 	.byte	0x00, 0xf4, 0x21, 0x00


	//----- nvinfo : EIATTR_KPARAM_INFO
	.align		4
.L_15:
        /*0028*/ 	.byte	0x04, 0x17
        /*002a*/ 	.short	(.L_17 - .L_16)
.L_16:
        /*002c*/ 	.word	0x00000000
        /*0030*/ 	.short	0x0005
        /*0032*/ 	.short	0x0028
        /*0034*/ 	.byte	0x00, 0xf4, 0x21, 0x00


	//----- nvinfo : EIATTR_KPARAM_INFO
	.align		4
.L_17:
        /*0038*/ 	.byte	0x04, 0x17
        /*003a*/ 	.short	(.L_19 - .L_18)
.L_18:
        /*003c*/ 	.word	0x00000000
        /*0040*/ 	.short	0x0004
        /*0042*/ 	.short	0x0020
        /*0044*/ 	.byte	0x00, 0xf4, 0x21, 0x00


	//----- nvinfo : EIATTR_KPARAM_INFO
	.align		4
.L_19:
        /*0048*/ 	.byte	0x04, 0x17
        /*004a*/ 	.short	(.L_21 - .L_20)
.L_20:
        /*004c*/ 	.word	0x00000000
        /*0050*/ 	.short	0x0003
        /*0052*/ 	.short	0x0018
        /*0054*/ 	.byte	0x00, 0xf4, 0x21, 0x00


	//----- nvinfo : EIATTR_KPARAM_INFO
	.align		4
.L_21:
        /*0058*/ 	.byte	0x04, 0x17
        /*005a*/ 	.short	(.L_23 - .L_22)
.L_22:
        /*005c*/ 	.word	0x00000000
        /*0060*/ 	.short	0x0002
        /*0062*/ 	.short	0x0010
        /*0064*/ 	.byte	0x00, 0xf4, 0x21, 0x00


	//----- nvinfo : EIATTR_KPARAM_INFO
	.align		4
.L_23:
        /*0068*/ 	.byte	0x04, 0x17
        /*006a*/ 	.short	(.L_25 - .L_24)
.L_24:
        /*006c*/ 	.word	0x00000000
        /*0070*/ 	.short	0x0001
        /*0072*/ 	.short	0x0008
        /*0074*/ 	.byte	0x00, 0xf4, 0x21, 0x00


	//----- nvinfo : EIATTR_KPARAM_INFO
	.align		4
.L_25:
        /*0078*/ 	.byte	0x04, 0x17
        /*007a*/ 	.short	(.L_27 - .L_26)
.L_26:
        /*007c*/ 	.word	0x00000000
        /*0080*/ 	.short	0x0000
        /*0082*/ 	.short	0x0000
        /*0084*/ 	.byte	0x00, 0xf4, 0x21, 0x00


	//----- nvinfo : EIATTR_SPARSE_MMA_MASK
	.align		4
.L_27:
        /*0088*/ 	.byte	0x03, 0x50
        /*008a*/ 	.short	0x0000


	//----- nvinfo : EIATTR_MAXREG_COUNT
	.align		4
        /*008c*/ 	.byte	0x03, 0x1b
        /*008e*/ 	.short	0x00ff


	//----- nvinfo : EIATTR_EXIT_INSTR_OFFSETS
	.align		4
        /*0090*/ 	.byte	0x04, 0x1c
        /*0092*/ 	.short	(.L_29 - .L_28)


	//   ....[0]....
.L_28:
        /*0094*/ 	.word	0x000007d0


	//----- nvinfo : EIATTR_REQNTID
	.align		4
.L_29:
        /*0098*/ 	.byte	0x04, 0x10
        /*009a*/ 	.short	(.L_31 - .L_30)
.L_30:
        /*009c*/ 	.word	0x00000080
        /*00a0*/ 	.word	0x00000001
        /*00a4*/ 	.word	0x00000001


	//----- nvinfo : EIATTR_CBANK_PARAM_SIZE
	.align		4
.L_31:
        /*00a8*/ 	.byte	0x03, 0x19
        /*00aa*/ 	.short	0x003c


	//----- nvinfo : EIATTR_PARAM_CBANK
	.align		4
        /*00ac*/ 	.byte	0x04, 0x0a
        /*00ae*/ 	.short	(.L_33 - .L_32)
	.align		4
.L_32:
        /*00b0*/ 	.word	index@(.nv.constant0.triton_poi_fused__native_batch_norm_legit_no_training_convolution_leaky_relu_2)
        /*00b4*/ 	.short	0x0210
        /*00b6*/ 	.short	0x003c


	//----- nvinfo : EIATTR_SW_WAR
	.align		4
.L_33:
        /*00b8*/ 	.byte	0x04, 0x36
        /*00ba*/ 	.short	(.L_35 - .L_34)
.L_34:
        /*00bc*/ 	.word	0x00000008
.L_35:


//--------------------- .nv.callgraph             --------------------------
	.section	.nv.callgraph,"",@"SHT_CUDA_CALLGRAPH"
	.align	4
	.sectionentsize	8
	.align		4
        /*0000*/ 	.word	0x00000000
	.align		4
        /*0004*/ 	.word	0xffffffff
	.align		4
        /*0008*/ 	.word	0x00000000
	.align		4
        /*000c*/ 	.word	0xfffffffe
	.align		4
        /*0010*/ 	.word	0x00000000
	.align		4
        /*0014*/ 	.word	0xfffffffd
	.align		4
        /*0018*/ 	.word	0x00000000
	.align		4
        /*001c*/ 	.word	0xfffffffc


//--------------------- .nv.constant4             --------------------------
	.section	.nv.constant4,"a",@progbits
	.align	8
	.align		8
.nv.constant4:
        /*0000*/ 	.dword	_$_str
	.align		8
        /*0008*/ 	.dword	_$_str_$_2


//--------------------- .text.triton_poi_fused__native_batch_norm_legit_no_training_convolution_leaky_relu_2 --------------------------
	.section	.text.triton_poi_fused__native_batch_norm_legit_no_training_convolution_leaky_relu_2,"ax",@progbits
	.align	128
        .global         triton_poi_fused__native_batch_norm_legit_no_training_convolution_leaky_relu_2
        .type           triton_poi_fused__native_batch_norm_legit_no_training_convolution_leaky_relu_2,@function
        .size           triton_poi_fused__native_batch_norm_legit_no_training_convolution_leaky_relu_2,(.L_x_1 - triton_poi_fused__native_batch_norm_legit_no_training_convolution_leaky_relu_2)
        .other          triton_poi_fused__native_batch_norm_legit_no_training_convolution_leaky_relu_2,@"STO_CUDA_ENTRY STV_DEFAULT"
triton_poi_fused__native_batch_norm_legit_no_training_convolution_leaky_relu_2:
.text.triton_poi_fused__native_batch_norm_legit_no_training_convolution_leaky_relu_2:
[----:B------:R-:W-:Y:S01]  /*0000*/  LDC R1, c[0x0][0x28] ;  /* 0x00000a00ff017b82 */ /* 0x000fe20000000800 */
[----:B------:R-:W1:Y:S01]  /*0010*/  S2R R0, SR_TID.X ;  /* 0x0000000000007919 */ /* 0x000e620000002100 */
[----:B------:R-:W-:-:S06]  /*0020*/  ULDC.64 UR4, c[0x0][0x208] ;  /* 0x0000820000047ab9 */ /* 0x000fcc0000000a00 */
[----:B------:R-:W2:Y:S01]  /*0030*/  LDC.64 R18, c[0x0][0x220] ;  /* 0x00008800ff127b82 */ /* 0x000ea20000000a00 */
[----:B------:R-:W3:Y:S07]  /*0040*/  S2R R5, SR_CTAID.X ;  /* 0x0000000000057919 */ /* 0x000eee0000002500 */
[----:B------:R-:W4:Y:S08]  /*0050*/  LDC.64 R20, c[0x0][0x210] ;  /* 0x00008400ff147b82 */ /* 0x000f300000000a00 */
[----:B------:R-:W5:Y:S08]  /*0060*/  LDC.64 R28, c[0x0][0x228] ;  /* 0x00008a00ff1c7b82 */ /* 0x000f700000000a00 */
[----:B------:R-:W2:Y:S01]  /*0070*/  LDC.64 R26, c[0x0][0x238] ;  /* 0x00008e00ff1a7b82 */ /* 0x000ea20000000a00 */
[----:B-1----:R-:W-:-:S07]  /*0080*/  SHF.L.U32 R0, R0, 0x2, RZ ;  /* 0x0000000200007819 */ /* 0x002fce00000006ff */
[----:B------:R-:W1:Y:S01]  /*0090*/  LDC.64 R24, c[0x0][0x240] ;  /* 0x00009000ff187b82 */ /* 0x000e620000000a00 */
[----:B---3--:R-:W-:Y:S02]  /*00a0*/  SHF.R.S32.HI R3, RZ, 0x15, R5 ;  /* 0x00000015ff037819 */ /* 0x008fe40000011405 */
[----:B------:R-:W-:Y:S02]  /*00b0*/  LOP3.LUT R0, R0, 0x1fc, RZ, 0xc0, !PT ;  /* 0x000001fc00007812 */ /* 0x000fe400078ec0ff */
[----:B------:R-:W-:Y:S02]  /*00c0*/  SGXT R3, R3, 0x1 ;  /* 0x000000010303781a */ /* 0x000fe40000000200 */
[----:B------:R-:W-:Y:S02]  /*00d0*/  LEA R0, R5, R0, 0xa ;  /* 0x0000000005007211 */ /* 0x000fe400078e50ff */
[----:B------:R-:W3:Y:S02]  /*00e0*/  LDC.64 R4, c[0x0][0x230] ;  /* 0x00008c00ff047b82 */ /* 0x000ee40000000a00 */
[----:B------:R-:W-:-:S04]  /*00f0*/  LEA.HI R3, R3, R0, RZ, 0xa ;  /* 0x0000000003037211 */ /* 0x000fc800078f50ff */
[----:B------:R-:W-:Y:S02]  /*0100*/  SHF.R.S32.HI R23, RZ, 0xa, R3 ;  /* 0x0000000aff177819 */ /* 0x000fe40000011403 */
[----:B------:R-:W-:-:S03]  /*0110*/  IADD3 R3, R3, 0x200, RZ ;  /* 0x0000020003037810 */ /* 0x000fc60007ffe0ff */
[----:B------:R-:W-:Y:S01]  /*0120*/  IMAD.HI R2, R23, 0x2aaaaaab, RZ ;  /* 0x2aaaaaab17027827 */ /* 0x000fe200078e02ff */
[----:B------:R-:W-:-:S04]  /*0130*/  SHF.R.S32.HI R3, RZ, 0xa, R3 ;  /* 0x0000000aff037819 */ /* 0x000fc80000011403 */
[----:B------:R-:W-:Y:S01]  /*0140*/  SHF.R.U32.HI R7, RZ, 0x1f, R2 ;  /* 0x0000001fff077819 */ /* 0x000fe20000011602 */
[----:B------:R-:W-:-:S03]  /*0150*/  IMAD.HI R6, R3, 0x2aaaaaab, RZ ;  /* 0x2aaaaaab03067827 */ /* 0x000fc600078e02ff */
[----:B------:R-:W-:Y:S02]  /*0160*/  LEA.HI R2, R2, R7, RZ, 0x1d ;  /* 0x0000000702027211 */ /* 0x000fe400078fe8ff */
[----:B------:R-:W-:-:S03]  /*0170*/  SHF.R.U32.HI R7, RZ, 0x1f, R6 ;  /* 0x0000001fff077819 */ /* 0x000fc60000011606 */
[----:B------:R-:W-:Y:S01]  /*0180*/  IMAD R23, R2, -0x30, R23 ;  /* 0xffffffd002177824 */ /* 0x000fe200078e0217 */
[----:B------:R-:W-:-:S03]  /*0190*/  LEA.HI R6, R6, R7, RZ, 0x1d ;  /* 0x0000000706067211 */ /* 0x000fc600078fe8ff */
[----:B---3--:R-:W-:-:S04]  /*01a0*/  IMAD.WIDE R10, R23, 0x4, R4 ;  /* 0x00000004170a7825 */ /* 0x008fc800078e0204 */
[----:B------:R-:W-:Y:S02]  /*01b0*/  IMAD R3, R6, -0x30, R3 ;  /* 0xffffffd006037824 */ /* 0x000fe400078e0203 */
[----:B------:R-:W3:Y:S02]  /*01c0*/  LDG.E.EL R10, desc[UR4][R10.64] ;  /* 0x000000040a0a7981 */ /* 0x000ee4000c2e1900 */
[----:B------:R-:W-:-:S06]  /*01d0*/  IMAD.WIDE R16, R3, 0x4, R4 ;  /* 0x0000000403107825 */ /* 0x000fcc00078e0204 */
[----:B------:R-:W3:Y:S01]  /*01e0*/  LDG.E.EL R17, desc[UR4][R16.64] ;  /* 0x0000000410117981 */ /* 0x000ee2000c2e1900 */
[----:B--2---:R-:W-:-:S04]  /*01f0*/  IMAD.WIDE R14, R23, 0x4, R18 ;  /* 0x00000004170e7825 */ /* 0x004fc800078e0212 */
[----:B----4-:R-:W-:Y:S01]  /*0200*/  IMAD.WIDE R20, R0, 0x4, R20 ;  /* 0x0000000400147825 */ /* 0x010fe200078e0214 */
[----:B------:R-:W2:Y:S03]  /*0210*/  LDG.E.EL R9, desc[UR4][R14.64] ;  /* 0x000000040e097981 */ /* 0x000ea6000c2e1900 */
[----:B-----5:R-:W-:Y:S01]  /*0220*/  IMAD.WIDE R12, R23, 0x4, R28 ;  /* 0x00000004170c7825 */ /* 0x020fe200078e021c */
[----:B------:R-:W2:Y:S04]  /*0230*/  LDG.E.128 R4, desc[UR4][R20.64] ;  /* 0x0000000414047981 */ /* 0x000ea8000c1e1d00 */
[----:B------:R4:W5:Y:S01]  /*0240*/  LDG.E.EL R8, desc[UR4][R12.64] ;  /* 0x000000040c087981 */ /* 0x000962000c2e1900 */
[----:B------:R-:W-:-:S04]  /*0250*/  IMAD.WIDE R18, R3, 0x4, R18 ;  /* 0x0000000403127825 */ /* 0x000fc800078e0212 */
[----:B------:R-:W-:Y:S02]  /*0260*/  IMAD.WIDE R28, R3, 0x4, R28 ;  /* 0x00000004031c7825 */ /* 0x000fe400078e021c */
[----:B------:R-:W2:Y:S02]  /*0270*/  LDG.E.EL R18, desc[UR4][R18.64] ;  /* 0x0000000412127981 */ /* 0x000ea4000c2e1900 */
[C---:B0---4-:R-:W-:Y:S02]  /*0280*/  IMAD.WIDE R12, R23.reuse, 0x4, R26 ;  /* 0x00000004170c7825 */ /* 0x051fe400078e021a */
[----:B------:R-:W4:Y:S02]  /*0290*/  LDG.E.EL R16, desc[UR4][R28.64] ;  /* 0x000000041c107981 */ /* 0x000f24000c2e1900 */
[----:B-1----:R-:W-:Y:S02]  /*02a0*/  IMAD.WIDE R22, R23, 0x4, R24 ;  /* 0x0000000417167825 */ /* 0x002fe400078e0218 */
[----:B------:R-:W2:Y:S04]  /*02b0*/  LDG.E.EL R11, desc[UR4][R12.64] ;  /* 0x000000040c0b7981 */ /* 0x000ea8000c2e1900 */
[----:B------:R-:W2:Y:S04]  /*02c0*/  LDG.E.EL R22, desc[UR4][R22.64] ;  /* 0x0000000416167981 */ /* 0x000ea8000c2e1900 */
[----:B------:R-:W2:Y:S01]  /*02d0*/  LDG.E.128 R12, desc[UR4][R20.64+0x800] ;  /* 0x00080004140c7981 */ /* 0x000ea2000c1e1d00 */
[----:B------:R-:W-:-:S04]  /*02e0*/  IMAD.WIDE R26, R3, 0x4, R26 ;  /* 0x00000004031a7825 */ /* 0x000fc800078e021a */
[----:B------:R-:W-:Y:S01]  /*02f0*/  IMAD.WIDE R24, R3, 0x4, R24 ;  /* 0x0000000403187825 */ /* 0x000fe200078e0218 */
[----:B------:R-:W2:Y:S04]  /*0300*/  LDG.E.EL R2, desc[UR4][R26.64] ;  /* 0x000000041a027981 */ /* 0x000ea8000c2e1900 */
[----:B------:R0:W2:Y:S02]  /*0310*/  LDG.E.EL R3, desc[UR4][R24.64] ;  /* 0x0000000418037981 */ /* 0x0000a4000c2e1900 */
[----:B0-----:R-:W-:Y:S01]  /*0320*/  HFMA2.MMA R24, -RZ, RZ, 1.625, 0 ;  /* 0x3e800000ff187435 */ /* 0x001fe200000001ff */
[----:B---3--:R-:W-:-:S04]  /*0330*/  FADD R10, R10, 9.9999997473787516356e-06 ;  /* 0x3727c5ac0a0a7421 */ /* 0x008fc80000000000 */
[----:B------:R-:W0:Y:S01]  /*0340*/  MUFU.SQRT R19, R10 ;  /* 0x0000000a00137308 */ /* 0x000e220000002000 */
[----:B------:R-:W-:-:S07]  /*0350*/  FADD R17, R17, 9.9999997473787516356e-06 ;  /* 0x3727c5ac11117421 */ /* 0x000fce0000000000 */
[----:B------:R-:W1:Y:S01]  /*0360*/  MUFU.SQRT R23, R17 ;  /* 0x0000001100177308 */ /* 0x000e620000002000 */
[C---:B0-----:R-:W-:Y:S02]  /*0370*/  FSETP.GT.AND P0, PT, R19.reuse, 8.50705917302346158658e+37, PT ;  /* 0x7e8000001300780b */ /* 0x041fe40003f04000 */
[----:B------:R-:W-:Y:S02]  /*0380*/  FSETP.GEU.AND P2, PT, R19, 1.175494350822287508e-38, PT ;  /* 0x008000001300780b */ /* 0x000fe40003f4e000 */
[C---:B-1----:R-:W-:Y:S02]  /*0390*/  FSETP.GT.AND P1, PT, R23.reuse, 8.50705917302346158658e+37, PT ;  /* 0x7e8000001700780b */ /* 0x042fe40003f24000 */
[----:B------:R-:W-:-:S07]  /*03a0*/  FSETP.GEU.AND P3, PT, R23, 1.175494350822287508e-38, PT ;  /* 0x008000001700780b */ /* 0x000fce0003f6e000 */
[----:B------:R-:W-:-:S04]  /*03b0*/  @P0 FMUL R19, R19, 0.25 ;  /* 0x3e80000013130820 */ /* 0x000fc80000400000 */
[----:B------:R-:W-:Y:S01]  /*03c0*/  @!P2 FMUL R19, R19, 16777216 ;  /* 0x4b8000001313a820 */ /* 0x000fe20000400000 */
[----:B------:R-:W-:-:S04]  /*03d0*/  @P1 FMUL R23, R23, 0.25 ;  /* 0x3e80000017171820 */ /* 0x000fc80000400000 */
[----:B------:R-:W-:Y:S01]  /*03e0*/  @!P3 FMUL R23, R23, 16777216 ;  /* 0x4b8000001717b820 */ /* 0x000fe20000400000 */
[----:B------:R-:W0:Y:S01]  /*03f0*/  MUFU.RCP R19, R19 ;  /* 0x0000001300137308 */ /* 0x000e220000001000 */
[----:B------:R-:W-:-:S07]  /*0400*/  FSEL R10, R24, 1, P0 ;  /* 0x3f800000180a7808 */ /* 0x000fce0000000000 */
[----:B------:R-:W1:Y:S01]  /*0410*/  MUFU.RCP R23, R23 ;  /* 0x0000001700177308 */ /* 0x000e620000001000 */
[----:B------:R-:W-:Y:S01]  /*0420*/  FSEL R24, R24, 1, P1 ;  /* 0x3f80000018187808 */ /* 0x000fe20000800000 */
[----:B------:R-:W-:Y:S01]  /*0430*/  @!P2 FMUL R10, R10, 16777216 ;  /* 0x4b8000000a0aa820 */ /* 0x000fe20000400000 */
[--C-:B--2---:R-:W-:Y:S01]  /*0440*/  FADD R5, R5, R9.reuse ;  /* 0x0000000905057221 */ /* 0x104fe20000000000 */
[--C-:B------:R-:W-:Y:S01]  /*0450*/  FADD R4, R4, R9.reuse ;  /* 0x0000000904047221 */ /* 0x100fe20000000000 */
[--C-:B------:R-:W-:Y:S01]  /*0460*/  FADD R6, R6, R9.reuse ;  /* 0x0000000906067221 */ /* 0x100fe20000000000 */
[----:B------:R-:W-:Y:S01]  /*0470*/  @!P3 FMUL R24, R24, 16777216 ;  /* 0x4b8000001818b820 */ /* 0x000fe20000400000 */
[----:B------:R-:W-:Y:S01]  /*0480*/  FADD R7, R7, R9 ;  /* 0x0000000907077221 */ /* 0x000fe20000000000 */
[----:B0-----:R-:W-:Y:S01]  /*0490*/  FMUL R10, R19, R10 ;  /* 0x0000000a130a7220 */ /* 0x001fe20000400000 */
[C---:B-----5:R-:W-:Y:S01]  /*04a0*/  FADD R19, -R8.reuse, R5 ;  /* 0x0000000508137221 */ /* 0x060fe20000000100 */
[C---:B------:R-:W-:Y:S01]  /*04b0*/  FADD R9, -R8.reuse, R4 ;  /* 0x0000000408097221 */ /* 0x040fe20000000100 */
[C---:B------:R-:W-:Y:S01]  /*04c0*/  FADD R25, -R8.reuse, R7 ;  /* 0x0000000708197221 */ /* 0x040fe20000000100 */
[----:B-1----:R-:W-:Y:S01]  /*04d0*/  FMUL R17, R23, R24 ;  /* 0x0000001817117220 */ /* 0x002fe20000400000 */
[----:B------:R-:W-:Y:S01]  /*04e0*/  FADD R23, -R8, R6 ;  /* 0x0000000608177221 */ /* 0x000fe20000000100 */
[C---:B------:R-:W-:Y:S01]  /*04f0*/  FMUL R19, R10.reuse, R19 ;  /* 0x000000130a137220 */ /* 0x040fe20000400000 */
[C---:B------:R-:W-:Y:S01]  /*0500*/  FMUL R27, R10.reuse, R9 ;  /* 0x000000090a1b7220 */ /* 0x040fe20000400000 */
[C---:B------:R-:W-:Y:S01]  /*0510*/  FMUL R25, R10.reuse, R25 ;  /* 0x000000190a197220 */ /* 0x040fe20000400000 */
[----:B------:R-:W-:Y:S01]  /*0520*/  FMUL R23, R10, R23 ;  /* 0x000000170a177220 */ /* 0x000fe20000400000 */
[C-C-:B------:R-:W-:Y:S01]  /*0530*/  FFMA R9, R11.reuse, R19, R22.reuse ;  /* 0x000000130b097223 */ /* 0x140fe20000000016 */
[----:B------:R-:W-:Y:S01]  /*0540*/  FFMA R8, R11, R27, R22 ;  /* 0x0000001b0b087223 */ /* 0x000fe20000000016 */
[----:B------:R-:W-:Y:S01]  /*0550*/  FADD R13, R13, R18 ;  /* 0x000000120d0d7221 */ /* 0x000fe20000000000 */
[C-C-:B------:R-:W-:Y:S01]  /*0560*/  FFMA R10, R11.reuse, R23, R22.reuse ;  /* 0x000000170b0a7223 */ /* 0x140fe20000000016 */
[----:B------:R-:W-:Y:S01]  /*0570*/  FFMA R11, R11, R25, R22 ;  /* 0x000000190b0b7223 */ /* 0x000fe20000000016 */
[--C-:B------:R-:W-:Y:S01]  /*0580*/  FADD R12, R12, R18.reuse ;  /* 0x000000120c0c7221 */ /* 0x100fe20000000000 */
[--C-:B------:R-:W-:Y:S01]  /*0590*/  FADD R14, R14, R18.reuse ;  /* 0x000000120e0e7221 */ /* 0x100fe20000000000 */
[----:B------:R-:W-:Y:S01]  /*05a0*/  FADD R15, R15, R18 ;  /* 0x000000120f0f7221 */ /* 0x000fe20000000000 */
[C---:B----4-:R-:W-:Y:S01]  /*05b0*/  FADD R24, -R16.reuse, R13 ;  /* 0x0000000d10187221 */ /* 0x050fe20000000100 */
[C---:B------:R-:W-:Y:S01]  /*05c0*/  FADD R18, -R16.reuse, R12 ;  /* 0x0000000c10127221 */ /* 0x040fe20000000100 */
[C---:B------:R-:W-:Y:S01]  /*05d0*/  FADD R26, -R16.reuse, R14 ;  /* 0x0000000e101a7221 */ /* 0x040fe20000000100 */
[----:B------:R-:W-:Y:S01]  /*05e0*/  FADD R16, -R16, R15 ;  /* 0x0000000f10107221 */ /* 0x000fe20000000100 */
[----:B------:R-:W-:Y:S01]  /*05f0*/  FSETP.GT.AND P6, PT, R11, RZ, PT ;  /* 0x000000ff0b00720b */ /* 0x000fe20003fc4000 */
[----:B------:R-:W0:Y:S01]  /*0600*/  LDC.64 R22, c[0x0][0x218] ;  /* 0x00008600ff167b82 */ /* 0x000e220000000a00 */
[C---:B------:R-:W-:Y:S01]  /*0610*/  FMUL R28, R17.reuse, R18 ;  /* 0x00000012111c7220 */ /* 0x040fe20000400000 */
[C---:B------:R-:W-:Y:S01]  /*0620*/  FMUL R18, R17.reuse, R16 ;  /* 0x0000001011127220 */ /* 0x040fe20000400000 */
[C---:B------:R-:W-:Y:S01]  /*0630*/  FMUL R24, R17.reuse, R24 ;  /* 0x0000001811187220 */ /* 0x040fe20000400000 */
[----:B------:R-:W-:Y:S01]  /*0640*/  FMUL R26, R17, R26 ;  /* 0x0000001a111a7220 */ /* 0x000fe20000400000 */
[C-C-:B------:R-:W-:Y:S01]  /*0650*/  FFMA R16, R2.reuse, R28, R3.reuse ;  /* 0x0000001c02107223 */ /* 0x140fe20000000003 */
[C-C-:B------:R-:W-:Y:S01]  /*0660*/  FFMA R19, R2.reuse, R18, R3.reuse ;  /* 0x0000001202137223 */ /* 0x140fe20000000003 */
[C-C-:B------:R-:W-:Y:S01]  /*0670*/  FFMA R17, R2.reuse, R24, R3.reuse ;  /* 0x0000001802117223 */ /* 0x140fe20000000003 */
[----:B------:R-:W-:Y:S01]  /*0680*/  FFMA R18, R2, R26, R3 ;  /* 0x0000001a02127223 */ /* 0x000fe20000000003 */
[----:B------:R-:W-:-:S02]  /*0690*/  FSETP.GT.AND P0, PT, R10, RZ, PT ;  /* 0x000000ff0a00720b */ /* 0x000fc40003f04000 */
[----:B------:R-:W-:Y:S01]  /*06a0*/  FSETP.GT.AND P1, PT, R9, RZ, PT ;  /* 0x000000ff0900720b */ /* 0x000fe20003f24000 */
[----:B------:R-:W-:Y:S01]  /*06b0*/  @!P6 FMUL R11, R11, 0.20000000298023223877 ;  /* 0x3e4ccccd0b0be820 */ /* 0x000fe20000400000 */
[----:B------:R-:W-:Y:S02]  /*06c0*/  FSETP.GT.AND P2, PT, R8, RZ, PT ;  /* 0x000000ff0800720b */ /* 0x000fe40003f44000 */
[----:B------:R-:W-:Y:S02]  /*06d0*/  FSETP.GT.AND P3, PT, R19, RZ, PT ;  /* 0x000000ff1300720b */ /* 0x000fe40003f64000 */
[----:B------:R-:W-:Y:S02]  /*06e0*/  FSETP.GT.AND P4, PT, R18, RZ, PT ;  /* 0x000000ff1200720b */ /* 0x000fe40003f84000 */
[----:B------:R-:W-:Y:S02]  /*06f0*/  FSETP.GT.AND P5, PT, R17, RZ, PT ;  /* 0x000000ff1100720b */ /* 0x000fe40003fa4000 */
[----:B------:R-:W-:Y:S01]  /*0700*/  FSETP.GT.AND P6, PT, R16, RZ, PT ;  /* 0x000000ff1000720b */ /* 0x000fe20003fc4000 */
[----:B------:R-:W-:Y:S01]  /*0710*/  @!P0 FMUL R10, R10, 0.20000000298023223877 ;  /* 0x3e4ccccd0a0a8820 */ /* 0x000fe20000400000 */
[----:B0-----:R-:W-:-:S04]  /*0720*/  IMAD.WIDE R22, R0, 0x4, R22 ;  /* 0x0000000400167825 */ /* 0x001fc800078e0216 */
[----:B------:R-:W-:Y:S01]  /*0730*/  @!P1 FMUL R9, R9, 0.20000000298023223877 ;  /* 0x3e4ccccd09099820 */ /* 0x000fe20000400000 */
[----:B------:R-:W-:Y:S01]  /*0740*/  @!P2 FMUL R8, R8, 0.20000000298023223877 ;  /* 0x3e4ccccd0808a820 */ /* 0x000fe20000400000 */
[----:B------:R-:W-:Y:S01]  /*0750*/  @!P3 FMUL R19, R19, 0.20000000298023223877 ;  /* 0x3e4ccccd1313b820 */ /* 0x000fe20000400000 */
[----:B------:R-:W-:Y:S02]  /*0760*/  @!P4 FMUL R18, R18, 0.20000000298023223877 ;  /* 0x3e4ccccd1212c820 */ /* 0x000fe40000400000 */
[----:B------:R-:W-:Y:S02]  /*0770*/  @!P5 FMUL R17, R17, 0.20000000298023223877 ;  /* 0x3e4ccccd1111d820 */ /* 0x000fe40000400000 */
[----:B------:R-:W-:Y:S01]  /*0780*/  @!P6 FMUL R16, R16, 0.20000000298023223877 ;  /* 0x3e4ccccd1010e820 */ /* 0x000fe20000400000 */
[----:B------:R-:W-:Y:S04]  /*0790*/  STG.E.128 desc[UR4][R20.64], R4 ;  /* 0x0000000414007986 */ /* 0x000fe8000c101d04 */
[----:B------:R-:W-:Y:S04]  /*07a0*/  STG.E.128 desc[UR4][R20.64+0x800], R12 ;  /* 0x0008000c14007986 */ /* 0x000fe8000c101d04 */
[----:B------:R-:W-:Y:S04]  /*07b0*/  STG.E.128 desc[UR4][R22.64], R8 ;  /* 0x0000000816007986 */ /* 0x000fe8000c101d04 */
[----:B------:R-:W-:Y:S01]  /*07c0*/  STG.E.128 desc[UR4][R22.64+0x800], R16 ;  /* 0x0008001016007986 */ /* 0x000fe2000c101d04 */
[----:B------:R-:W-:Y:S05]  /*07d0*/  EXIT ;  /* 0x000000000000794d */ /* 0x000fea0003800000 */
.L_x_0:
[----:B------:R-:W-:-:S00]  /*07e0*/  BRA `(.L_x_0) ;  /* 0xfffffffc00fc7947 */ /* 0x000fc0000383ffff */
[----:B------:R-:W-:-:S00]  /*07f0*/  NOP ;  /* 0x0000000000007918 */ /* 0x000fc00000000000 */
        /* <DEDUP_REMOVED lines=8> */
.L_x_1:


//--------------------- .nv.global.init           --------------------------
	.section	.nv.global.init,"aw",@progbits
.nv.global.init:
	.type		_$_str,@object
	.size		_$_str,(_$_str_$_2 - _$_str)
_$_str:
        /*0000*/ 	.byte	0x5f, 0x5f, 0x43, 0x55, 0x44, 0x41, 0x5f, 0x46, 0x54, 0x5a, 0x00
	.type		_$_str_$_2,@object
	.size		_$_str_$_2,(.L_1 - _$_str_$_2)
_$_str_$_2:
        /*000b*/ 	.byte	0x5f, 0x5f, 0x43, 0x55, 0x44, 0x41, 0x5f, 0x50, 0x52, 0x45, 0x43, 0x5f, 0x53, 0x51, 0x52, 0x54
        /*001b*/ 	.byte	0x00
.L_1:


//--------------------- .nv.constant0.triton_poi_fused__native_batch_norm_legit_no_training_convolution_leaky_relu_2 --------------------------
	.section	.nv.constant0.triton_poi_fused__native_batch_norm_legit_no_training_convolution_leaky_relu_2,"a",@progbits
	.sectionflags	@""
	.align	4
.nv.constant0.triton_poi_fused__native_batch_norm_legit_no_training_convolution_leaky_relu_2:
	.zero		588
